	.headerflags	@"EF_CUDA_TEXMODE_UNIFIED EF_CUDA_64BIT_ADDRESS EF_CUDA_ACCELERATORS EF_CUDA_SM90 EF_CUDA_VIRTUAL_SM(EF_CUDA_SM90)"
	.elftype	@"ET_EXEC"


//--------------------- .nv.info                  --------------------------
	.section	.nv.info,"",@"SHT_CUDA_INFO"
	.align	4


	//----- nvinfo : EIATTR_REGCOUNT
	.align		4
        /*0000*/ 	.byte	0x04, 0x2f
        /*0002*/ 	.short	(.L_3 - .L_2)
	.align		4
.L_2:
        /*0004*/ 	.word	index@(triton_poi_fused__native_batch_norm_legit_no_training_relu_50)
        /*0008*/ 	.word	0x0000001a


	//----- nvinfo : EIATTR_MIN_STACK_SIZE
	.align		4
.L_3:
        /*000c*/ 	.byte	0x04, 0x12
        /*000e*/ 	.short	(.L_5 - .L_4)
	.align		4
.L_4:
        /*0010*/ 	.word	index@(triton_poi_fused__native_batch_norm_legit_no_training_relu_50)
        /*0014*/ 	.word	0x00000000


	//----- nvinfo : EIATTR_FRAME_SIZE
	.align		4
.L_5:
        /*0018*/ 	.byte	0x04, 0x11
        /*001a*/ 	.short	(.L_7 - .L_6)
	.align		4
.L_6:
        /*001c*/ 	.word	index@(triton_poi_fused__native_batch_norm_legit_no_training_relu_50)
        /*0020*/ 	.word	0x00000000


	//----- nvinfo : EIATTR_MIN_STACK_SIZE
	.align		4
.L_7:
        /*0024*/ 	.byte	0x04, 0x12
        /*0026*/ 	.short	(.L_9 - .L_8)
	.align		4
.L_8:
        /*0028*/ 	.word	index@(triton_poi_fused__native_batch_norm_legit_no_training_relu_50)
        /*002c*/ 	.word	0x00000000
.L_9:


//--------------------- .nv.info.triton_poi_fused__native_batch_norm_legit_no_training_relu_50 --------------------------
	.section	.nv.info.triton_poi_fused__native_batch_norm_legit_no_training_relu_50,"",@"SHT_CUDA_INFO"
	.sectionflags	@""
	.align	4


	//----- nvinfo : EIATTR_CUDA_API_VERSION
	.align		4
        /*0000*/ 	.byte	0x04, 0x37
        /*0002*/ 	.short	(.L_11 - .L_10)
.L_10:
        /*0004*/ 	.word	0x0000007c


	//----- nvinfo : EIATTR_KPARAM_INFO
	.align		4
.L_11:
        /*0008*/ 	.byte	0x04, 0x17
        /*000a*/ 	.short	(.L_13 - .L_12)
.L_12:
        /*000c*/ 	.word	0x00000000
        /*0010*/ 	.short	0x0007
        /*0012*/ 	.short	0x0034
        /*0014*/ 	.byte	0x00, 0xf0, 0x11, 0x00


	//----- nvinfo : EIATTR_KPARAM_INFO
	.align		4
.L_13:
        /*0018*/ 	.byte	0x04, 0x17
        /*001a*/ 	.short	(.L_15 - .L_14)
.L_14:
        /*001c*/ 	.word	0x00000000
        /*0020*/ 	.short	0x0006
        /*0022*/ 	.short	0x0030
        /*0024*/ 	.byte	0x00, 0xf0, 0x11, 0x00


	//----- nvinfo : EIATTR_KPARAM_INFO
	.align		4
.L_15:
        /*0028*/ 	.byte	0x04, 0x17
        /*002a*/ 	.short	(.L_17 - .L_16)
.L_16:
        /*002c*/ 	.word	0x00000000
        /*0030*/ 	.short	0x0005
        /*0032*/ 	.short	0x0028
        /*0034*/ 	.byte	0x00, 0xf4, 0x21, 0x00


	//----- nvinfo : EIATTR_KPARAM_INFO
	.align		4
.L_17:
        /*0038*/ 	.byte	0x04, 0x17
        /*003a*/ 	.short	(.L_19 - .L_18)
.L_18:
        /*003c*/ 	.word	0x00000000
        /*0040*/ 	.short	0x0004
        /*0042*/ 	.short	0x0020
        /*0044*/ 	.byte	0x00, 0xf4, 0x21, 0x00


	//----- nvinfo : EIATTR_KPARAM_INFO
	.align		4
.L_19:
        /*0048*/ 	.byte	0x04, 0x17
        /*004a*/ 	.short	(.L_21 - .L_20)
.L_20:
        /*004c*/ 	.word	0x00000000
        /*0050*/ 	.short	0x0003
        /*0052*/ 	.short	0x0018
        /*0054*/ 	.byte	0x00, 0xf4, 0x21, 0x00


	//----- nvinfo : EIATTR_KPARAM_INFO
	.align		4
.L_21:
        /*0058*/ 	.byte	0x04, 0x17
        /*005a*/ 	.short	(.L_23 - .L_22)
.L_22:
        /*005c*/ 	.word	0x00000000
        /*0060*/ 	.short	0x0002
        /*0062*/ 	.short	0x0010
        /*0064*/ 	.byte	0x00, 0xf4, 0x21, 0x00


	//----- nvinfo : EIATTR_KPARAM_INFO
	.align		4
.L_23:
        /*0068*/ 	.byte	0x04, 0x17
        /*006a*/ 	.short	(.L_25 - .L_24)
.L_24:
        /*006c*/ 	.word	0x00000000
        /*0070*/ 	.short	0x0001
        /*0072*/ 	.short	0x0008
        /*0074*/ 	.byte	0x00, 0xf4, 0x21, 0x00


	//----- nvinfo : EIATTR_KPARAM_INFO
	.align		4
.L_25:
        /*0078*/ 	.byte	0x04, 0x17
        /*007a*/ 	.short	(.L_27 - .L_26)
.L_26:
        /*007c*/ 	.word	0x00000000
        /*0080*/ 	.short	0x0000
        /*0082*/ 	.short	0x0000
        /*0084*/ 	.byte	0x00, 0xf4, 0x21, 0x00


	//----- nvinfo : EIATTR_SPARSE_MMA_MASK
	.align		4
.L_27:
        /*0088*/ 	.byte	0x03, 0x50
        /*008a*/ 	.short	0x0000


	//----- nvinfo : EIATTR_MAXREG_COUNT
	.align		4
        /*008c*/ 	.byte	0x03, 0x1b
        /*008e*/ 	.short	0x00ff


	//----- nvinfo : EIATTR_EXIT_INSTR_OFFSETS
	.align		4
        /*0090*/ 	.byte	0x04, 0x1c
        /*0092*/ 	.short	(.L_29 - .L_28)


	//   ....[0]....
.L_28:
        /*0094*/ 	.word	0x000005c0


	//   ....[1]....
        /*0098*/ 	.word	0x00000680


	//----- nvinfo : EIATTR_REQNTID
	.align		4
.L_29:
        /*009c*/ 	.byte	0x04, 0x10
        /*009e*/ 	.short	(.L_31 - .L_30)
.L_30:
        /*00a0*/ 	.word	0x00000080
        /*00a4*/ 	.word	0x00000001
        /*00a8*/ 	.word	0x00000001


	//----- nvinfo : EIATTR_CBANK_PARAM_SIZE
	.align		4
.L_31:
        /*00ac*/ 	.byte	0x03, 0x19
        /*00ae*/ 	.short	0x0038


	//----- nvinfo : EIATTR_PARAM_CBANK
	.align		4
        /*00b0*/ 	.byte	0x04, 0x0a
        /*00b2*/ 	.short	(.L_33 - .L_32)
	.align		4
.L_32:
        /*00b4*/ 	.word	index@(.nv.constant0.triton_poi_fused__native_batch_norm_legit_no_training_relu_50)
        /*00b8*/ 	.short	0x0210
        /*00ba*/ 	.short	0x0038


	//----- nvinfo : EIATTR_SW_WAR
	.align		4
.L_33:
        /*00bc*/ 	.byte	0x04, 0x36
        /*00be*/ 	.short	(.L_35 - .L_34)
.L_34:
        /*00c0*/ 	.word	0x00000008
.L_35:


//--------------------- .nv.callgraph             --------------------------
	.section	.nv.callgraph,"",@"SHT_CUDA_CALLGRAPH"
	.align	4
	.sectionentsize	8
	.align		4
        /*0000*/ 	.word	0x00000000
	.align		4
        /*0004*/ 	.word	0xffffffff
	.align		4
        /*0008*/ 	.word	0x00000000
	.align		4
        /*000c*/ 	.word	0xfffffffe
	.align		4
        /*0010*/ 	.word	0x00000000
	.align		4
        /*0014*/ 	.word	0xfffffffd
	.align		4
        /*0018*/ 	.word	0x00000000
	.align		4
        /*001c*/ 	.word	0xfffffffc


//--------------------- .nv.constant4             --------------------------
	.section	.nv.constant4,"a",@progbits
	.align	8
	.align		8
.nv.constant4:
        /*0000*/ 	.dword	_$_str
	.align		8
        /*0008*/ 	.dword	_$_str_$_2


//--------------------- .text.triton_poi_fused__native_batch_norm_legit_no_training_relu_50 --------------------------
	.section	.text.triton_poi_fused__native_batch_norm_legit_no_training_relu_50,"ax",@progbits
	.sectionflags	@"SHF_BARRIERS=1"
	.align	128
        .global         triton_poi_fused__native_batch_norm_legit_no_training_relu_50
        .type           triton_poi_fused__native_batch_norm_legit_no_training_relu_50,@function
        .size           triton_poi_fused__native_batch_norm_legit_no_training_relu_50,(.L_x_1 - triton_poi_fused__native_batch_norm_legit_no_training_relu_50)
        .other          triton_poi_fused__native_batch_norm_legit_no_training_relu_50,@"STO_CUDA_ENTRY STV_DEFAULT"
triton_poi_fused__native_batch_norm_legit_no_training_relu_50:
.text.triton_poi_fused__native_batch_norm_legit_no_training_relu_50:
[----:B------:R-:W0:Y:S01]  /*0000*/  LDC R1, c[0x0][0x28] ;  /* 0x00000a00ff017b82 */ /* 0x000e220000000800 */
[----:B------:R-:W1:Y:S07]  /*0010*/  S2R R0, SR_CTAID.Y ;  /* 0x0000000000007919 */ /* 0x000e6e0000002600 */
[----:B------:R-:W2:Y:S01]  /*0020*/  LDC.64 R6, c[0x0][0x220] ;  /* 0x00008800ff067b82 */ /* 0x000ea20000000a00 */
[----:B------:R-:W-:Y:S01]  /*0030*/  ULDC.64 UR6, c[0x0][0x208] ;  /* 0x0000820000067ab9 */ /* 0x000fe20000000a00 */
[----:B------:R-:W3:Y:S01]  /*0040*/  S2R R12, SR_TID.X ;  /* 0x00000000000c7919 */ /* 0x000ee20000002100 */
[----:B------:R-:W4:Y:S05]  /*0050*/  S2R R14, SR_CTAID.X ;  /* 0x00000000000e7919 */ /* 0x000f2a0000002500 */
[----:B------:R-:W5:Y:S08]  /*0060*/  LDC.64 R4, c[0x0][0x210] ;  /* 0x00008400ff047b82 */ /* 0x000f700000000a00 */
[----:B------:R-:W4:Y:S08]  /*0070*/  LDC.64 R18, c[0x0][0x218] ;  /* 0x00008600ff127b82 */ /* 0x000f300000000a00 */
[----:B------:R-:W5:Y:S01]  /*0080*/  LDC.64 R10, c[0x0][0x228] ;  /* 0x00008a00ff0a7b82 */ /* 0x000f620000000a00 */
[----:B-1----:R-:W-:-:S02]  /*0090*/  IMAD.SHL.U32 R0, R0, 0x40, RZ ;  /* 0x0000004000007824 */ /* 0x002fc400078e00ff */
[----:B---3--:R-:W-:-:S05]  /*00a0*/  IMAD.SHL.U32 R13, R12, 0x2, RZ ;  /* 0x000000020c0d7824 */ /* 0x008fca00078e00ff */
[----:B------:R-:W-:-:S04]  /*00b0*/  LOP3.LUT R16, R0, 0x3e, R13, 0xf8, !PT ;  /* 0x0000003e00107812 */ /* 0x000fc800078ef80d */
[C---:B------:R-:W-:Y:S01]  /*00c0*/  ISETP.GE.AND P1, PT, R16.reuse, 0x500, PT ;  /* 0x000005001000780c */ /* 0x040fe20003f26270 */
[----:B------:R-:W-:-:S05]  /*00d0*/  IMAD.HI R2, R16, 0x66666667, RZ ;  /* 0x6666666710027827 */ /* 0x000fca00078e02ff */
[----:B------:R-:W-:-:S04]  /*00e0*/  SHF.R.U32.HI R3, RZ, 0x1f, R2 ;  /* 0x0000001fff037819 */ /* 0x000fc80000011602 */
[----:B------:R-:W-:Y:S02]  /*00f0*/  LEA.HI.SX32 R21, R2, R3, 0x19 ;  /* 0x0000000302157211 */ /* 0x000fe400078fcaff */
[----:B------:R-:W-:-:S03]  /*0100*/  CS2R R2, SRZ ;  /* 0x0000000000027805 */ /* 0x000fc6000001ff00 */
[----:B------:R-:W-:-:S04]  /*0110*/  IMAD R17, R21, -0x140, R16 ;  /* 0xfffffec015117824 */ /* 0x000fc800078e0210 */
[----:B--2---:R-:W-:-:S05]  /*0120*/  IMAD.WIDE R6, R17, 0x4, R6 ;  /* 0x0000000411067825 */ /* 0x004fca00078e0206 */
[----:B------:R1:W2:Y:S01]  /*0130*/  @!P1 LDG.E.EL.64 R2, desc[UR6][R6.64] ;  /* 0x0000000606029981 */ /* 0x0002a2000c2e1b00 */
[----:B------:R-:W-:Y:S01]  /*0140*/  SHF.R.U32.HI R15, RZ, 0x5, R12 ;  /* 0x00000005ff0f7819 */ /* 0x000fe2000001160c */
[----:B----4-:R-:W-:Y:S02]  /*0150*/  IMAD.SHL.U32 R14, R14, 0x4, RZ ;  /* 0x000000040e0e7824 */ /* 0x010fe400078e00ff */
[----:B0-----:R-:W-:Y:S01]  /*0160*/  IMAD.WIDE R18, R17, 0x4, R18 ;  /* 0x0000000411127825 */ /* 0x001fe200078e0212 */
[----:B------:R-:W-:-:S04]  /*0170*/  SGXT.U32 R15, R15, 0x2 ;  /* 0x000000020f0f781a */ /* 0x000fc80000000000 */
[----:B------:R-:W-:Y:S02]  /*0180*/  LOP3.LUT R8, R14, R15, RZ, 0xfc, !PT ;  /* 0x0000000f0e087212 */ /* 0x000fe400078efcff */
[----:B-1----:R-:W-:Y:S02]  /*0190*/  CS2R R6, SRZ ;  /* 0x0000000000067805 */ /* 0x002fe4000001ff00 */
[C---:B------:R-:W-:Y:S01]  /*01a0*/  ISETP.GE.AND P0, PT, R8.reuse, 0x4, PT ;  /* 0x000000040800780c */ /* 0x040fe20003f06270 */
[----:B------:R-:W-:Y:S02]  /*01b0*/  IMAD R20, R8, 0x140, R17 ;  /* 0x0000014008147824 */ /* 0x000fe400078e0211 */
[----:B------:R-:W0:Y:S01]  /*01c0*/  LDC.64 R8, c[0x0][0x230] ;  /* 0x00008c00ff087b82 */ /* 0x000e220000000a00 */
[----:B------:R-:W-:Y:S01]  /*01d0*/  ISETP.LT.AND P0, PT, R16, 0x500, !P0 ;  /* 0x000005001000780c */ /* 0x000fe20004701270 */
[----:B------:R-:W-:Y:S01]  /*01e0*/  IMAD R21, R21, 0x500, R20 ;  /* 0x0000050015157824 */ /* 0x000fe200078e0214 */
[----:B------:R-:W3:Y:S03]  /*01f0*/  @!P1 LDG.E.EL.64 R6, desc[UR6][R18.64] ;  /* 0x0000000612069981 */ /* 0x000ee6000c2e1b00 */
[----:B-----5:R-:W-:Y:S01]  /*0200*/  IMAD.WIDE R20, R21, 0x4, R4 ;  /* 0x0000000415147825 */ /* 0x020fe200078e0204 */
[----:B------:R-:W-:-:S03]  /*0210*/  CS2R R4, SRZ ;  /* 0x0000000000047805 */ /* 0x000fc6000001ff00 */
[----:B------:R-:W-:Y:S01]  /*0220*/  IMAD.WIDE R22, R17, 0x4, R10 ;  /* 0x0000000411167825 */ /* 0x000fe200078e020a */
[----:B------:R-:W-:-:S03]  /*0230*/  CS2R R10, SRZ ;  /* 0x00000000000a7805 */ /* 0x000fc6000001ff00 */
[----:B------:R-:W3:Y:S04]  /*0240*/  @P0 LDG.E.EL.64 R4, desc[UR6][R20.64] ;  /* 0x0000000614040981 */ /* 0x000ee8000c2e1b00 */
[----:B------:R-:W4:Y:S01]  /*0250*/  @!P1 LDG.E.EL.64 R10, desc[UR6][R22.64] ;  /* 0x00000006160a9981 */ /* 0x000f22000c2e1b00 */
[----:B0-----:R-:W-:Y:S01]  /*0260*/  IMAD.WIDE R16, R17, 0x4, R8 ;  /* 0x0000000411107825 */ /* 0x001fe200078e0208 */
[----:B------:R-:W-:-:S06]  /*0270*/  CS2R R8, SRZ ;  /* 0x0000000000087805 */ /* 0x000fcc000001ff00 */
[----:B------:R0:W4:Y:S01]  /*0280*/  @!P1 LDG.E.EL.64 R8, desc[UR6][R16.64] ;  /* 0x0000000610089981 */ /* 0x000122000c2e1b00 */
[----:B------:R-:W1:Y:S01]  /*0290*/  S2UR UR5, SR_CgaCtaId ;  /* 0x00000000000579c3 */ /* 0x000e620000008800 */
[----:B0-----:R-:W-:Y:S01]  /*02a0*/  IMAD.MOV.U32 R17, RZ, RZ, 0x3e800000 ;  /* 0x3e800000ff117424 */ /* 0x001fe200078e00ff */
[----:B------:R-:W-:Y:S02]  /*02b0*/  UMOV UR4, 0x400 ;  /* 0x0000040000047882 */ /* 0x000fe40000000000 */
[----:B-1----:R-:W-:Y:S01]  /*02c0*/  UPRMT UR4, UR5, 0x654, UR4 ;  /* 0x0000065405047896 */ /* 0x002fe20008000004 */
[----:B------:R-:W-:Y:S02]  /*02d0*/  LOP3.LUT R14, R14, 0x2, R13, 0xf8, !PT ;  /* 0x000000020e0e7812 */ /* 0x000fe400078ef80d */
[----:B------:R-:W-:Y:S01]  /*02e0*/  LOP3.LUT R13, R13, 0xfc, RZ, 0xc0, !PT ;  /* 0x000000fc0d0d7812 */ /* 0x000fe200078ec0ff */
[----:B--2---:R-:W-:Y:S01]  /*02f0*/  FADD R2, R2, 0.0010000000474974513054 ;  /* 0x3a83126f02027421 */ /* 0x004fe20000000000 */
[----:B------:R-:W-:-:S03]  /*0300*/  FADD R3, R3, 0.0010000000474974513054 ;  /* 0x3a83126f03037421 */ /* 0x000fc60000000000 */
[----:B------:R-:W0:Y:S08]  /*0310*/  MUFU.SQRT R20, R2 ;  /* 0x0000000200147308 */ /* 0x000e300000002000 */
[----:B------:R-:W1:Y:S01]  /*0320*/  MUFU.SQRT R18, R3 ;  /* 0x0000000300127308 */ /* 0x000e620000002000 */
[C---:B0-----:R-:W-:Y:S02]  /*0330*/  FSETP.GT.AND P0, PT, R20.reuse, 8.50705917302346158658e+37, PT ;  /* 0x7e8000001400780b */ /* 0x041fe40003f04000 */
[----:B------:R-:W-:-:S02]  /*0340*/  FSETP.GEU.AND P2, PT, R20, 1.175494350822287508e-38, PT ;  /* 0x008000001400780b */ /* 0x000fc40003f4e000 */
[C---:B-1----:R-:W-:Y:S02]  /*0350*/  FSETP.GT.AND P1, PT, R18.reuse, 8.50705917302346158658e+37, PT ;  /* 0x7e8000001200780b */ /* 0x042fe40003f24000 */
[----:B------:R-:W-:-:S07]  /*0360*/  FSETP.GEU.AND P3, PT, R18, 1.175494350822287508e-38, PT ;  /* 0x008000001200780b */ /* 0x000fce0003f6e000 */
[----:B------:R-:W-:-:S04]  /*0370*/  @P0 FMUL R20, R20, 0.25 ;  /* 0x3e80000014140820 */ /* 0x000fc80000400000 */
[----:B------:R-:W-:Y:S01]  /*0380*/  @!P2 FMUL R20, R20, 16777216 ;  /* 0x4b8000001414a820 */ /* 0x000fe20000400000 */
[----:B------:R-:W-:-:S04]  /*0390*/  @P1 FMUL R18, R18, 0.25 ;  /* 0x3e80000012121820 */ /* 0x000fc80000400000 */
[----:B------:R-:W-:Y:S01]  /*03a0*/  @!P3 FMUL R18, R18, 16777216 ;  /* 0x4b8000001212b820 */ /* 0x000fe20000400000 */
[----:B------:R-:W0:Y:S01]  /*03b0*/  MUFU.RCP R20, R20 ;  /* 0x0000001400147308 */ /* 0x000e220000001000 */
[----:B------:R-:W-:-:S07]  /*03c0*/  FSEL R3, R17, 1, P0 ;  /* 0x3f80000011037808 */ /* 0x000fce0000000000 */
[----:B------:R-:W1:Y:S01]  /*03d0*/  MUFU.RCP R18, R18 ;  /* 0x0000001200127308 */ /* 0x000e620000001000 */
[----:B------:R-:W-:Y:S01]  /*03e0*/  FSEL R17, R17, 1, P1 ;  /* 0x3f80000011117808 */ /* 0x000fe20000800000 */
[----:B------:R-:W-:Y:S01]  /*03f0*/  @!P2 FMUL R3, R3, 16777216 ;  /* 0x4b8000000303a820 */ /* 0x000fe20000400000 */
[----:B---3--:R-:W-:-:S03]  /*0400*/  FADD R5, -R7, R5 ;  /* 0x0000000507057221 */ /* 0x008fc60000000100 */
[----:B------:R-:W-:Y:S01]  /*0410*/  @!P3 FMUL R17, R17, 16777216 ;  /* 0x4b8000001111b820 */ /* 0x000fe20000400000 */
[----:B------:R-:W-:Y:S01]  /*0420*/  FADD R4, -R6, R4 ;  /* 0x0000000406047221 */ /* 0x000fe20000000100 */
[----:B0-----:R-:W-:Y:S01]  /*0430*/  FMUL R7, R20, R3 ;  /* 0x0000000314077220 */ /* 0x001fe20000400000 */
[----:B------:R-:W-:Y:S01]  /*0440*/  SHF.R.U32.HI R2, RZ, 0x1, R12 ;  /* 0x00000001ff027819 */ /* 0x000fe2000001160c */
[----:B------:R-:W-:Y:S02]  /*0450*/  IMAD.SHL.U32 R12, R12, 0x8, RZ ;  /* 0x000000080c0c7824 */ /* 0x000fe400078e00ff */
[----:B-1----:R-:W-:Y:S01]  /*0460*/  FMUL R18, R18, R17 ;  /* 0x0000001112127220 */ /* 0x002fe20000400000 */
[----:B------:R-:W-:-:S03]  /*0470*/  FMUL R7, R4, R7 ;  /* 0x0000000704077220 */ /* 0x000fc60000400000 */
[----:B------:R-:W-:Y:S01]  /*0480*/  FMUL R18, R5, R18 ;  /* 0x0000001205127220 */ /* 0x000fe20000400000 */
[----:B------:R-:W-:Y:S01]  /*0490*/  SGXT.U32 R3, R2, 0x6 ;  /* 0x000000060203781a */ /* 0x000fe20000000000 */
[----:B----4-:R-:W-:Y:S01]  /*04a0*/  FFMA R7, R7, R10, R8 ;  /* 0x0000000a07077223 */ /* 0x010fe20000000008 */
[----:B------:R-:W-:Y:S01]  /*04b0*/  LOP3.LUT R2, R12, 0xf8, RZ, 0xc0, !PT ;  /* 0x000000f80c027812 */ /* 0x000fe200078ec0ff */
[----:B------:R-:W-:Y:S01]  /*04c0*/  FFMA R9, R18, R11, R9 ;  /* 0x0000000b12097223 */ /* 0x000fe20000000009 */
[----:B------:R-:W-:Y:S02]  /*04d0*/  LOP3.LUT R15, R15, 0xf8, R12, 0xf8, !PT ;  /* 0x000000f80f0f7812 */ /* 0x000fe400078ef80c */
[----:B------:R-:W-:Y:S01]  /*04e0*/  FSETP.GEU.AND P1, PT, R7, RZ, PT ;  /* 0x000000ff0700720b */ /* 0x000fe20003f2e000 */
[----:B------:R-:W-:Y:S01]  /*04f0*/  VIADD R2, R2, UR4 ;  /* 0x0000000402027c36 */ /* 0x000fe20008000000 */
[----:B------:R-:W-:Y:S02]  /*0500*/  FSETP.GEU.AND P2, PT, R9, RZ, PT ;  /* 0x000000ff0900720b */ /* 0x000fe40003f4e000 */
[----:B------:R-:W-:Y:S01]  /*0510*/  FSEL R7, R7, RZ, P1 ;  /* 0x000000ff07077208 */ /* 0x000fe20000800000 */
[----:B------:R-:W-:Y:S01]  /*0520*/  IMAD R2, R15, 0x4, R2 ;  /* 0x000000040f027824 */ /* 0x000fe200078e0202 */
[----:B------:R-:W-:-:S04]  /*0530*/  FSEL R9, R9, RZ, P2 ;  /* 0x000000ff09097208 */ /* 0x000fc80001000000 */
[----:B------:R0:W-:Y:S04]  /*0540*/  STS [R2], R7 ;  /* 0x0000000702007388 */ /* 0x0001e80000000800 */
[----:B------:R0:W-:Y:S01]  /*0550*/  STS [R2+0x14], R9 ;  /* 0x0000140902007388 */ /* 0x0001e20000000800 */
[----:B------:R-:W-:Y:S01]  /*0560*/  LOP3.LUT R0, R0, R3, RZ, 0xfc, !PT ;  /* 0x0000000300007212 */ /* 0x000fe200078efcff */
[----:B------:R-:W-:Y:S01]  /*0570*/  BAR.SYNC.DEFER_BLOCKING 0x0 ;  /* 0x0000000000007b1d */ /* 0x000fe20000010000 */
[----:B------:R-:W-:-:S04]  /*0580*/  ISETP.GE.AND P0, PT, R14, 0x4, PT ;  /* 0x000000040e00780c */ /* 0x000fc80003f06270 */
[----:B------:R-:W-:Y:S02]  /*0590*/  ISETP.LT.AND P0, PT, R0, 0x500, !P0 ;  /* 0x000005000000780c */ /* 0x000fe40004701270 */
[----:B------:R-:W-:-:S04]  /*05a0*/  LOP3.LUT R12, R12, 0x3f8, RZ, 0xc0, !PT ;  /* 0x000003f80c0c7812 */ /* 0x000fc800078ec0ff */
[----:B------:R-:W-:-:S07]  /*05b0*/  IADD3 R12, R12, UR4, R13 ;  /* 0x000000040c0c7c10 */ /* 0x000fce000fffe00d */
[----:B0-----:R-:W-:Y:S05]  /*05c0*/  @!P0 EXIT ;  /* 0x000000000000894d */ /* 0x001fea0003800000 */
[----:B------:R-:W-:Y:S01]  /*05d0*/  LDS R8, [R12] ;  /* 0x000000000c087984 */ /* 0x000fe20000000800 */
[----:B------:R-:W-:Y:S01]  /*05e0*/  IMAD.HI R4, R0, 0x66666667, RZ ;  /* 0x6666666700047827 */ /* 0x000fe200078e02ff */
[----:B------:R-:W0:Y:S02]  /*05f0*/  LDC.64 R2, c[0x0][0x238] ;  /* 0x00008e00ff027b82 */ /* 0x000e240000000a00 */
[----:B------:R-:W1:Y:S02]  /*0600*/  LDS R9, [R12+0x4] ;  /* 0x000004000c097984 */ /* 0x000e640000000800 */
[----:B------:R-:W-:-:S04]  /*0610*/  SHF.R.U32.HI R5, RZ, 0x1f, R4 ;  /* 0x0000001fff057819 */ /* 0x000fc80000011604 */
[----:B------:R-:W-:-:S05]  /*0620*/  LEA.HI.SX32 R5, R4, R5, 0x19 ;  /* 0x0000000504057211 */ /* 0x000fca00078fcaff */
[----:B------:R-:W-:-:S04]  /*0630*/  IMAD R7, R5, -0x140, R0 ;  /* 0xfffffec005077824 */ /* 0x000fc800078e0200 */
[----:B------:R-:W-:-:S04]  /*0640*/  IMAD R14, R7, 0x4, R14 ;  /* 0x00000004070e7824 */ /* 0x000fc800078e020e */
[----:B------:R-:W-:-:S04]  /*0650*/  IMAD R5, R5, 0x2000, R14 ;  /* 0x0000200005057824 */ /* 0x000fc800078e020e */
[----:B0-----:R-:W-:-:S05]  /*0660*/  IMAD.WIDE R2, R5, 0x4, R2 ;  /* 0x0000000405027825 */ /* 0x001fca00078e0202 */
[----:B-1----:R-:W-:Y:S01]  /*0670*/  STG.E.64 desc[UR6][R2.64], R8 ;  /* 0x0000000802007986 */ /* 0x002fe2000c101b06 */
[----:B------:R-:W-:Y:S05]  /*0680*/  EXIT ;  /* 0x000000000000794d */ /* 0x000fea0003800000 */
.L_x_0:
[----:B------:R-:W-:-:S00]  /*0690*/  BRA `(.L_x_0) ;  /* 0xfffffffc00fc7947 */ /* 0x000fc0000383ffff */
[----:B------:R-:W-:-:S00]  /*06a0*/  NOP ;  /* 0x0000000000007918 */ /* 0x000fc00000000000 */
        /* <DEDUP_REMOVED lines=13> */
.L_x_1:


//--------------------- .nv.global.init           --------------------------
	.section	.nv.global.init,"aw",@progbits
.nv.global.init:
	.type		_$_str,@object
	.size		_$_str,(_$_str_$_2 - _$_str)
_$_str:
        /*0000*/ 	.byte	0x5f, 0x5f, 0x43, 0x55, 0x44, 0x41, 0x5f, 0x46, 0x54, 0x5a, 0x00
	.type		_$_str_$_2,@object
	.size		_$_str_$_2,(.L_1 - _$_str_$_2)
_$_str_$_2:
        /*000b*/ 	.byte	0x5f, 0x5f, 0x43, 0x55, 0x44, 0x41, 0x5f, 0x50, 0x52, 0x45, 0x43, 0x5f, 0x53, 0x51, 0x52, 0x54
        /*001b*/ 	.byte	0x00
.L_1:


//--------------------- .nv.shared.triton_poi_fused__native_batch_norm_legit_no_training_relu_50 --------------------------
	.section	.nv.shared.triton_poi_fused__native_batch_norm_legit_no_training_relu_50,"aw",@nobits
	.sectionflags	@""
	.align	16
	.zero		1024


//--------------------- .nv.constant0.triton_poi_fused__native_batch_norm_legit_no_training_relu_50 --------------------------
	.section	.nv.constant0.triton_poi_fused__native_batch_norm_legit_no_training_relu_50,"a",@progbits
	.sectionflags	@""
	.align	4
.nv.constant0.triton_poi_fused__native_batch_norm_legit_no_training_relu_50:
	.zero		584
